//
// Generated by NVIDIA NVVM Compiler
//
// Compiler Build ID: CL-36424714
// Cuda compilation tools, release 13.0, V13.0.88
// Based on NVVM 20.0.0
//

.version 9.0
.target sm_100
.address_size 64

	// .globl	_Z10fma_tensorP6__halfS0_S0_S0_

.visible .entry _Z10fma_tensorP6__halfS0_S0_S0_(
	.param .u64 .ptr .align 1 _Z10fma_tensorP6__halfS0_S0_S0__param_0,
	.param .u64 .ptr .align 1 _Z10fma_tensorP6__halfS0_S0_S0__param_1,
	.param .u64 .ptr .align 1 _Z10fma_tensorP6__halfS0_S0_S0__param_2,
	.param .u64 .ptr .align 1 _Z10fma_tensorP6__halfS0_S0_S0__param_3
)
{
	.reg .pred 	%p<14>;
	.reg .b16 	%rs<26>;
	.reg .b32 	%r<270>;
	.reg .b32 	%f<2>;
	.reg .b64 	%rd<36>;

	ld.param.u64 	%rd9, [_Z10fma_tensorP6__halfS0_S0_S0__param_0];
	ld.param.u64 	%rd10, [_Z10fma_tensorP6__halfS0_S0_S0__param_1];
	ld.param.u64 	%rd7, [_Z10fma_tensorP6__halfS0_S0_S0__param_2];
	ld.param.u64 	%rd8, [_Z10fma_tensorP6__halfS0_S0_S0__param_3];
	cvta.to.global.u64 	%rd11, %rd10;
	cvta.to.global.u64 	%rd12, %rd9;
	mov.u32 	%r75, %ctaid.x;
	mov.u32 	%r76, %ntid.x;
	mov.u32 	%r77, %tid.x;
	mad.lo.s32 	%r78, %r75, %r76, %r77;
	mov.u32 	%r79, %ctaid.y;
	mov.u32 	%r80, %ntid.y;
	mov.u32 	%r81, %tid.y;
	mad.lo.s32 	%r82, %r79, %r80, %r81;
	mov.f32 	%f1, 0f00000000;
	// begin inline asm
	{  cvt.rn.f16.f32 %rs1, %f1;}

	// end inline asm
	mov.b32 	%r238, {%rs1, %rs1};
	shl.b32 	%r2, %r82, 4;
	setp.lt.u32 	%p2, %r78, 8192;
	setp.lt.u32 	%p3, %r82, 256;
	and.pred  	%p1, %p2, %p3;
	shl.b32 	%r3, %r78, 11;
	add.s64 	%rd35, %rd11, 917728;
	shr.u32 	%r84, %r78, 5;
	and.b32  	%r85, %r84, 65535;
	mul.wide.u32 	%rd13, %r85, 131072;
	add.s64 	%rd14, %rd13, %rd12;
	add.s64 	%rd34, %rd14, 224;
	mov.b32 	%r237, 0;
	not.pred 	%p4, %p1;
	mov.u32 	%r239, %r238;
	mov.u32 	%r240, %r238;
	mov.u32 	%r241, %r238;
$L__BB0_1:
	@%p4 bra 	$L__BB0_3;
	add.s64 	%rd15, %rd34, -224;
	mov.b32 	%r86, 4096;
	wmma.load.a.sync.aligned.row.m16n16k16.global.f16 	{%r87, %r88, %r89, %r90, %r91, %r92, %r93, %r94}, [%rd15], %r86;
	add.s64 	%rd16, %rd35, -917728;
	wmma.load.b.sync.aligned.row.m16n16k16.global.f16 	{%r95, %r96, %r97, %r98, %r99, %r100, %r101, %r102}, [%rd16], %r86;
	wmma.mma.sync.aligned.row.row.m16n16k16.f16.f16 {%r241, %r240, %r239, %r238}, {%r87, %r88, %r89, %r90, %r91, %r92, %r93, %r94}, {%r95, %r96, %r97, %r98, %r99, %r100, %r101, %r102}, {%r241, %r240, %r239, %r238};
$L__BB0_3:
	@%p4 bra 	$L__BB0_5;
	add.s64 	%rd17, %rd34, -192;
	mov.b32 	%r103, 4096;
	wmma.load.a.sync.aligned.row.m16n16k16.global.f16 	{%r104, %r105, %r106, %r107, %r108, %r109, %r110, %r111}, [%rd17], %r103;
	add.s64 	%rd18, %rd35, -786624;
	wmma.load.b.sync.aligned.row.m16n16k16.global.f16 	{%r112, %r113, %r114, %r115, %r116, %r117, %r118, %r119}, [%rd18], %r103;
	wmma.mma.sync.aligned.row.row.m16n16k16.f16.f16 {%r241, %r240, %r239, %r238}, {%r104, %r105, %r106, %r107, %r108, %r109, %r110, %r111}, {%r112, %r113, %r114, %r115, %r116, %r117, %r118, %r119}, {%r241, %r240, %r239, %r238};
$L__BB0_5:
	@%p4 bra 	$L__BB0_7;
	add.s64 	%rd19, %rd34, -160;
	mov.b32 	%r120, 4096;
	wmma.load.a.sync.aligned.row.m16n16k16.global.f16 	{%r121, %r122, %r123, %r124, %r125, %r126, %r127, %r128}, [%rd19], %r120;
	add.s64 	%rd20, %rd35, -655520;
	wmma.load.b.sync.aligned.row.m16n16k16.global.f16 	{%r129, %r130, %r131, %r132, %r133, %r134, %r135, %r136}, [%rd20], %r120;
	wmma.mma.sync.aligned.row.row.m16n16k16.f16.f16 {%r241, %r240, %r239, %r238}, {%r121, %r122, %r123, %r124, %r125, %r126, %r127, %r128}, {%r129, %r130, %r131, %r132, %r133, %r134, %r135, %r136}, {%r241, %r240, %r239, %r238};
$L__BB0_7:
	@%p4 bra 	$L__BB0_9;
	add.s64 	%rd21, %rd34, -128;
	mov.b32 	%r137, 4096;
	wmma.load.a.sync.aligned.row.m16n16k16.global.f16 	{%r138, %r139, %r140, %r141, %r142, %r143, %r144, %r145}, [%rd21], %r137;
	add.s64 	%rd22, %rd35, -524416;
	wmma.load.b.sync.aligned.row.m16n16k16.global.f16 	{%r146, %r147, %r148, %r149, %r150, %r151, %r152, %r153}, [%rd22], %r137;
	wmma.mma.sync.aligned.row.row.m16n16k16.f16.f16 {%r241, %r240, %r239, %r238}, {%r138, %r139, %r140, %r141, %r142, %r143, %r144, %r145}, {%r146, %r147, %r148, %r149, %r150, %r151, %r152, %r153}, {%r241, %r240, %r239, %r238};
$L__BB0_9:
	@%p4 bra 	$L__BB0_11;
	add.s64 	%rd23, %rd34, -96;
	mov.b32 	%r154, 4096;
	wmma.load.a.sync.aligned.row.m16n16k16.global.f16 	{%r155, %r156, %r157, %r158, %r159, %r160, %r161, %r162}, [%rd23], %r154;
	add.s64 	%rd24, %rd35, -393312;
	wmma.load.b.sync.aligned.row.m16n16k16.global.f16 	{%r163, %r164, %r165, %r166, %r167, %r168, %r169, %r170}, [%rd24], %r154;
	wmma.mma.sync.aligned.row.row.m16n16k16.f16.f16 {%r241, %r240, %r239, %r238}, {%r155, %r156, %r157, %r158, %r159, %r160, %r161, %r162}, {%r163, %r164, %r165, %r166, %r167, %r168, %r169, %r170}, {%r241, %r240, %r239, %r238};
$L__BB0_11:
	@%p4 bra 	$L__BB0_13;
	add.s64 	%rd25, %rd34, -64;
	mov.b32 	%r171, 4096;
	wmma.load.a.sync.aligned.row.m16n16k16.global.f16 	{%r172, %r173, %r174, %r175, %r176, %r177, %r178, %r179}, [%rd25], %r171;
	add.s64 	%rd26, %rd35, -262208;
	wmma.load.b.sync.aligned.row.m16n16k16.global.f16 	{%r180, %r181, %r182, %r183, %r184, %r185, %r186, %r187}, [%rd26], %r171;
	wmma.mma.sync.aligned.row.row.m16n16k16.f16.f16 {%r241, %r240, %r239, %r238}, {%r172, %r173, %r174, %r175, %r176, %r177, %r178, %r179}, {%r180, %r181, %r182, %r183, %r184, %r185, %r186, %r187}, {%r241, %r240, %r239, %r238};
$L__BB0_13:
	@%p4 bra 	$L__BB0_15;
	add.s64 	%rd27, %rd34, -32;
	mov.b32 	%r188, 4096;
	wmma.load.a.sync.aligned.row.m16n16k16.global.f16 	{%r189, %r190, %r191, %r192, %r193, %r194, %r195, %r196}, [%rd27], %r188;
	add.s64 	%rd28, %rd35, -131104;
	wmma.load.b.sync.aligned.row.m16n16k16.global.f16 	{%r197, %r198, %r199, %r200, %r201, %r202, %r203, %r204}, [%rd28], %r188;
	wmma.mma.sync.aligned.row.row.m16n16k16.f16.f16 {%r241, %r240, %r239, %r238}, {%r189, %r190, %r191, %r192, %r193, %r194, %r195, %r196}, {%r197, %r198, %r199, %r200, %r201, %r202, %r203, %r204}, {%r241, %r240, %r239, %r238};
$L__BB0_15:
	@%p4 bra 	$L__BB0_17;
	mov.b32 	%r205, 4096;
	wmma.load.a.sync.aligned.row.m16n16k16.global.f16 	{%r206, %r207, %r208, %r209, %r210, %r211, %r212, %r213}, [%rd34], %r205;
	wmma.load.b.sync.aligned.row.m16n16k16.global.f16 	{%r214, %r215, %r216, %r217, %r218, %r219, %r220, %r221}, [%rd35], %r205;
	wmma.mma.sync.aligned.row.row.m16n16k16.f16.f16 {%r241, %r240, %r239, %r238}, {%r206, %r207, %r208, %r209, %r210, %r211, %r212, %r213}, {%r214, %r215, %r216, %r217, %r218, %r219, %r220, %r221}, {%r241, %r240, %r239, %r238};
$L__BB0_17:
	add.s32 	%r73, %r237, 128;
	add.s64 	%rd35, %rd35, 1048832;
	add.s64 	%rd34, %rd34, 256;
	setp.lt.u32 	%p12, %r237, 3968;
	mov.u32 	%r237, %r73;
	@%p12 bra 	$L__BB0_1;
	@%p4 bra 	$L__BB0_20;
	and.b32  	%r222, %r3, -65536;
	add.s32 	%r223, %r2, %r222;
	cvta.to.global.u64 	%rd29, %rd7;
	mul.wide.u32 	%rd30, %r223, 2;
	add.s64 	%rd31, %rd29, %rd30;
	mov.b32 	%r224, 4096;
	wmma.load.c.sync.aligned.row.m16n16k16.global.f16 	{%r225, %r226, %r227, %r228}, [%rd31], %r224;
	mov.b32 	{%rs3, %rs6}, %r241;
	mov.b32 	{%rs4, %rs7}, %r225;
	// begin inline asm
	{add.f16 %rs2,%rs3,%rs4;
}
	// end inline asm
	// begin inline asm
	{add.f16 %rs5,%rs6,%rs7;
}
	// end inline asm
	mov.b32 	%r229, {%rs2, %rs5};
	mov.b32 	{%rs9, %rs12}, %r240;
	mov.b32 	{%rs10, %rs13}, %r226;
	// begin inline asm
	{add.f16 %rs8,%rs9,%rs10;
}
	// end inline asm
	// begin inline asm
	{add.f16 %rs11,%rs12,%rs13;
}
	// end inline asm
	mov.b32 	%r230, {%rs8, %rs11};
	mov.b32 	{%rs15, %rs18}, %r239;
	mov.b32 	{%rs16, %rs19}, %r227;
	// begin inline asm
	{add.f16 %rs14,%rs15,%rs16;
}
	// end inline asm
	// begin inline asm
	{add.f16 %rs17,%rs18,%rs19;
}
	// end inline asm
	mov.b32 	%r231, {%rs14, %rs17};
	mov.b32 	{%rs21, %rs24}, %r238;
	mov.b32 	{%rs22, %rs25}, %r228;
	// begin inline asm
	{add.f16 %rs20,%rs21,%rs22;
}
	// end inline asm
	// begin inline asm
	{add.f16 %rs23,%rs24,%rs25;
}
	// end inline asm
	mov.b32 	%r232, {%rs20, %rs23};
	cvta.to.global.u64 	%rd32, %rd8;
	add.s64 	%rd33, %rd32, %rd30;
	wmma.store.d.sync.aligned.row.m16n16k16.global.f16 	[%rd33], {%r229, %r230, %r231, %r232}, %r224;
$L__BB0_20:
	ret;

}


// ===== COMPILED SASS (sm_100) =====

	.target	sm_100

	.elftype	@"ET_EXEC"


//--------------------- .note.nv.tkinfo           --------------------------
	.section	.note.nv.tkinfo,"",@"SHT_NOTE"
	.sectionflags	@"SHF_NOTE_NV_TKINFO"
	.tkinfo
        /*0018*/ 	.word	0x00000002
        /*0030*/ 	.string	""
        /*0030*/ 	.string	"ptxas"
        /*0030*/ 	.string	"Cuda compilation tools, release 13.0, V13.0.88"
        /*0030*/ 	.string	"Build cuda_13.0.r13.0/compiler.36424714_0"
        /*0030*/ 	.string	"-arch sm_100 -m 64 "



//--------------------- .note.nv.cuinfo           --------------------------
	.section	.note.nv.cuinfo,"",@"SHT_NOTE"
	.sectionflags	@"SHF_NOTE_NV_CUINFO"
        /*0018*/ 	.short	0x0002
        /*001a*/ 	.short	0x0064
        /*001c*/ 	.short	0x0082
	.zero		2


//--------------------- .nv.info                  --------------------------
	.section	.nv.info,"",@"SHT_CUDA_INFO"
	.align	4


	//----- nvinfo : EIATTR_REGCOUNT
	.align		4
        /*0000*/ 	.byte	0x04, 0x2f
        /*0002*/ 	.short	(.L_1 - .L_0)
	.align		4
.L_0:
        /*0004*/ 	.word	index@(_Z10fma_tensorP6__halfS0_S0_S0_)
        /*0008*/ 	.word	0x0000001a


	//----- nvinfo : EIATTR_FRAME_SIZE
	.align		4
.L_1:
        /*000c*/ 	.byte	0x04, 0x11
        /*000e*/ 	.short	(.L_3 - .L_2)
	.align		4
.L_2:
        /*0010*/ 	.word	index@(_Z10fma_tensorP6__halfS0_S0_S0_)
        /*0014*/ 	.word	0x00000000


	//----- nvinfo : EIATTR_MIN_STACK_SIZE
	.align		4
.L_3:
        /*0018*/ 	.byte	0x04, 0x12
        /*001a*/ 	.short	(.L_5 - .L_4)
	.align		4
.L_4:
        /*001c*/ 	.word	index@(_Z10fma_tensorP6__halfS0_S0_S0_)
        /*0020*/ 	.word	0x00000000
.L_5:


//--------------------- .nv.compat                --------------------------
	.section	.nv.compat,"",@"SHT_CUDA_COMPAT_INFO"
	.align	4
        /*0000*/ 	.byte	0x02, 0x09, 0x00, 0x00, 0x02, 0x02, 0x01, 0x00, 0x02, 0x05, 0x05, 0x00, 0x03, 0x07, 0x01, 0x01
        /*0010*/ 	.byte	0x02, 0x03, 0x00, 0x00, 0x02, 0x06, 0x01, 0x00, 0x04, 0x0b, 0x08, 0x00, 0x09, 0x00, 0x00, 0x00
        /*0020*/ 	.byte	0x00, 0x00, 0x00, 0x00


//--------------------- .nv.info._Z10fma_tensorP6__halfS0_S0_S0_ --------------------------
	.section	.nv.info._Z10fma_tensorP6__halfS0_S0_S0_,"",@"SHT_CUDA_INFO"
	.sectionflags	@""
	.align	4


	//----- nvinfo : EIATTR_CUDA_API_VERSION
	.align		4
        /*0000*/ 	.byte	0x04, 0x37
        /*0002*/ 	.short	(.L_7 - .L_6)
.L_6:
        /*0004*/ 	.word	0x00000082


	//----- nvinfo : EIATTR_KPARAM_INFO
	.align		4
.L_7:
        /*0008*/ 	.byte	0x04, 0x17
        /*000a*/ 	.short	(.L_9 - .L_8)
.L_8:
        /*000c*/ 	.word	0x00000000
        /*0010*/ 	.short	0x0003
        /*0012*/ 	.short	0x0018
        /*0014*/ 	.byte	0x00, 0xf5, 0x21, 0x00


	//----- nvinfo : EIATTR_KPARAM_INFO
	.align		4
.L_9:
        /*0018*/ 	.byte	0x04, 0x17
        /*001a*/ 	.short	(.L_11 - .L_10)
.L_10:
        /*001c*/ 	.word	0x00000000
        /*0020*/ 	.short	0x0002
        /*0022*/ 	.short	0x0010
        /*0024*/ 	.byte	0x00, 0xf5, 0x21, 0x00


	//----- nvinfo : EIATTR_KPARAM_INFO
	.align		4
.L_11:
        /*0028*/ 	.byte	0x04, 0x17
        /*002a*/ 	.short	(.L_13 - .L_12)
.L_12:
        /*002c*/ 	.word	0x00000000
        /*0030*/ 	.short	0x0001
        /*0032*/ 	.short	0x0008
        /*0034*/ 	.byte	0x00, 0xf5, 0x21, 0x00


	//----- nvinfo : EIATTR_KPARAM_INFO
	.align		4
.L_13:
        /*0038*/ 	.byte	0x04, 0x17
        /*003a*/ 	.short	(.L_15 - .L_14)
.L_14:
        /*003c*/ 	.word	0x00000000
        /*0040*/ 	.short	0x0000
        /*0042*/ 	.short	0x0000
        /*0044*/ 	.byte	0x00, 0xf5, 0x21, 0x00


	//----- nvinfo : EIATTR_SPARSE_MMA_MASK
	.align		4
.L_15:
        /*0048*/ 	.byte	0x03, 0x50
        /*004a*/ 	.short	0x0000


	//----- nvinfo : EIATTR_WMMA_USED
	.align		4
        /*004c*/ 	.byte	0x01, 0x2b
	.zero		2


	//----- nvinfo : EIATTR_MAXREG_COUNT
	.align		4
        /*0050*/ 	.byte	0x03, 0x1b
        /*0052*/ 	.short	0x00ff


	//----- nvinfo : EIATTR_MERCURY_ISA_VERSION
	.align		4
        /*0054*/ 	.byte	0x03, 0x5f
        /*0056*/ 	.short	0x0101


	//----- nvinfo : EIATTR_VRC_CTA_INIT_COUNT
	.align		4
        /*0058*/ 	.byte	0x02, 0x4a
	.zero		1
	.zero		1


	//----- nvinfo : EIATTR_EXIT_INSTR_OFFSETS
	.align		4
        /*005c*/ 	.byte	0x04, 0x1c
        /*005e*/ 	.short	(.L_17 - .L_16)


	//   ....[0]....
.L_16:
        /*0060*/ 	.word	0x00000f40


	//   ....[1]....
        /*0064*/ 	.word	0x00001110


	//----- nvinfo : EIATTR_CRS_STACK_SIZE
	.align		4
.L_17:
        /*0068*/ 	.byte	0x04, 0x1e
        /*006a*/ 	.short	(.L_19 - .L_18)
.L_18:
        /*006c*/ 	.word	0x00000000


	//----- nvinfo : EIATTR_CBANK_PARAM_SIZE
	.align		4
.L_19:
        /*0070*/ 	.byte	0x03, 0x19
        /*0072*/ 	.short	0x0020


	//----- nvinfo : EIATTR_PARAM_CBANK
	.align		4
        /*0074*/ 	.byte	0x04, 0x0a
        /*0076*/ 	.short	(.L_21 - .L_20)
	.align		4
.L_20:
        /*0078*/ 	.word	index@(.nv.constant0._Z10fma_tensorP6__halfS0_S0_S0_)
        /*007c*/ 	.short	0x0380
        /*007e*/ 	.short	0x0020


	//----- nvinfo : EIATTR_SW_WAR
	.align		4
.L_21:
        /*0080*/ 	.byte	0x04, 0x36
        /*0082*/ 	.short	(.L_23 - .L_22)
.L_22:
        /*0084*/ 	.word	0x00000008
.L_23:


//--------------------- .nv.callgraph             --------------------------
	.section	.nv.callgraph,"",@"SHT_CUDA_CALLGRAPH"
	.align	4
	.sectionentsize	8
	.align		4
        /*0000*/ 	.word	0x00000000
	.align		4
        /*0004*/ 	.word	0xffffffff
	.align		4
        /*0008*/ 	.word	0x00000000
	.align		4
        /*000c*/ 	.word	0xfffffffe
	.align		4
        /*0010*/ 	.word	0x00000000
	.align		4
        /*0014*/ 	.word	0xfffffffd
	.align		4
        /*0018*/ 	.word	0x00000000
	.align		4
        /*001c*/ 	.word	0xfffffffc


//--------------------- .text._Z10fma_tensorP6__halfS0_S0_S0_ --------------------------
	.section	.text._Z10fma_tensorP6__halfS0_S0_S0_,"ax",@progbits
	.align	128
        .global         _Z10fma_tensorP6__halfS0_S0_S0_
        .type           _Z10fma_tensorP6__halfS0_S0_S0_,@function
        .size           _Z10fma_tensorP6__halfS0_S0_S0_,(.L_x_11 - _Z10fma_tensorP6__halfS0_S0_S0_)
        .other          _Z10fma_tensorP6__halfS0_S0_S0_,@"STO_CUDA_ENTRY STV_DEFAULT"
_Z10fma_tensorP6__halfS0_S0_S0_:
.text._Z10fma_tensorP6__halfS0_S0_S0_:
[----:B------:R-:W-:Y:S01]  /*0000*/  LDC R1, c[0x0][0x37c] ;  /* 0x0000df00ff017b82 */ /* 0x000fe20000000800 */
[----:B------:R-:W0:Y:S07]  /*0010*/  S2R R5, SR_TID.X ;  /* 0x0000000000057919 */ /* 0x000e2e0000002100 */
[----:B------:R-:W0:Y:S01]  /*0020*/  S2UR UR4, SR_CTAID.X ;  /* 0x00000000000479c3 */ /* 0x000e220000002500 */
[----:B------:R-:W-:Y:S01]  /*0030*/  BSSY.RECONVERGENT B0, `(.L_x_0) ;  /* 0x00000f0000007945 */ /* 0x000fe20003800200 */
[----:B------:R-:W-:Y:S01]  /*0040*/  IMAD.MOV.U32 R13, RZ, RZ, RZ ;  /* 0x000000ffff0d7224 */ /* 0x000fe200078e00ff */
[----:B------:R-:W1:Y:S01]  /*0050*/  S2R R4, SR_TID.Y ;  /* 0x0000000000047919 */ /* 0x000e620000002200 */
[----:B------:R-:W-:-:S04]  /*0060*/  CS2R R6, SRZ ;  /* 0x0000000000067805 */ /* 0x000fc8000001ff00 */
[----:B------:R-:W0:Y:S08]  /*0070*/  LDC R14, c[0x0][0x360] ;  /* 0x0000d800ff0e7b82 */ /* 0x000e300000000800 */
[----:B------:R-:W2:Y:S08]  /*0080*/  LDC.64 R2, c[0x0][0x380] ;  /* 0x0000e000ff027b82 */ /* 0x000eb00000000a00 */
[----:B------:R-:W1:Y:S08]  /*0090*/  S2UR UR6, SR_CTAID.Y ;  /* 0x00000000000679c3 */ /* 0x000e700000002600 */
[----:B------:R-:W1:Y:S01]  /*00a0*/  LDC R15, c[0x0][0x364] ;  /* 0x0000d900ff0f7b82 */ /* 0x000e620000000800 */
[----:B0-----:R-:W-:Y:S01]  /*00b0*/  IMAD R14, R14, UR4, R5 ;  /* 0x000000040e0e7c24 */ /* 0x001fe2000f8e0205 */
[----:B------:R-:W0:Y:S04]  /*00c0*/  LDCU.64 UR4, c[0x0][0x388] ;  /* 0x00007100ff0477ac */ /* 0x000e280008000a00 */
[----:B------:R-:W-:-:S04]  /*00d0*/  SHF.R.U32.HI R0, RZ, 0x5, R14 ;  /* 0x00000005ff007819 */ /* 0x000fc8000001160e */
[----:B------:R-:W-:-:S05]  /*00e0*/  LOP3.LUT R5, R0, 0xffff, RZ, 0xc0, !PT ;  /* 0x0000ffff00057812 */ /* 0x000fca00078ec0ff */
[----:B--2---:R-:W-:-:S03]  /*00f0*/  IMAD.WIDE.U32 R2, R5, 0x20000, R2 ;  /* 0x0002000005027825 */ /* 0x004fc600078e0002 */
[----:B------:R-:W-:Y:S01]  /*0100*/  IADD3 R12, P0, PT, R2, 0xe0, RZ ;  /* 0x000000e0020c7810 */ /* 0x000fe20007f1e0ff */
[----:B0-----:R-:W-:Y:S01]  /*0110*/  UIADD3 UR4, UP0, UPT, UR4, 0xe00e0, URZ ;  /* 0x000e00e004047890 */ /* 0x001fe2000ff1e0ff */
[----:B-1----:R-:W-:-:S03]  /*0120*/  IMAD R15, R15, UR6, R4 ;  /* 0x000000060f0f7c24 */ /* 0x002fc6000f8e0204 */
[----:B------:R-:W-:Y:S01]  /*0130*/  UIADD3.X UR5, UPT, UPT, URZ, UR5, URZ, UP0, !UPT ;  /* 0x00000005ff057290 */ /* 0x000fe200087fe4ff */
[----:B------:R-:W-:Y:S01]  /*0140*/  IMAD.X R0, RZ, RZ, R3, P0 ;  /* 0x000000ffff007224 */ /* 0x000fe200000e0603 */
[----:B------:R-:W-:Y:S01]  /*0150*/  CS2R R4, SRZ ;  /* 0x0000000000047805 */ /* 0x000fe2000001ff00 */
[----:B------:R-:W-:Y:S01]  /*0160*/  IMAD.U32 R2, RZ, RZ, UR4 ;  /* 0x00000004ff027e24 */ /* 0x000fe2000f8e00ff */
[----:B------:R-:W-:Y:S01]  /*0170*/  ISETP.GE.U32.AND P0, PT, R15, 0x100, PT ;  /* 0x000001000f00780c */ /* 0x000fe20003f06070 */
[----:B------:R-:W0:Y:S01]  /*0180*/  LDCU.64 UR6, c[0x0][0x358] ;  /* 0x00006b00ff0677ac */ /* 0x000e220008000a00 */
[----:B------:R-:W-:Y:S02]  /*0190*/  IMAD.U32 R3, RZ, RZ, UR5 ;  /* 0x00000005ff037e24 */ /* 0x000fe4000f8e00ff */
[C---:B------:R-:W-:Y:S01]  /*01a0*/  ISETP.LT.U32.AND P0, PT, R14.reuse, 0x2000, !P0 ;  /* 0x000020000e00780c */ /* 0x040fe20004701070 */
[----:B------:R-:W-:-:S12]  /*01b0*/  IMAD.SHL.U32 R14, R14, 0x800, RZ ;  /* 0x000008000e0e7824 */ /* 0x000fd800078e00ff */
.L_x_9:
[----:B------:R-:W-:Y:S01]  /*01c0*/  ISETP.GE.U32.AND P1, PT, R13, 0xf80, PT ;  /* 0x00000f800d00780c */ /* 0x000fe20003f26070 */
[----:B------:R-:W-:-:S12]  /*01d0*/  @!P0 BRA `(.L_x_1) ;  /* 0x0000000000648947 */ /* 0x000fd80003800000 */
[----:B------:R-:W1:Y:S01]  /*01e0*/  S2R R11, SR_LANEID ;  /* 0x00000000000b7919 */ /* 0x000e620000000000 */
[----:B------:R-:W-:Y:S01]  /*01f0*/  IMAD.MOV.U32 R9, RZ, RZ, RZ ;  /* 0x000000ffff097224 */ /* 0x000fe200078e00ff */
[----:B-1----:R-:W-:Y:S02]  /*0200*/  LOP3.LUT R8, R11, 0x3, RZ, 0xc0, !PT ;  /* 0x000000030b087812 */ /* 0x002fe400078ec0ff */
[----:B------:R-:W-:-:S05]  /*0210*/  SHF.R.U32.HI R11, RZ, 0x2, R11 ;  /* 0x00000002ff0b7819 */ /* 0x000fca000001160b */
[----:B------:R-:W-:-:S03]  /*0220*/  IMAD.WIDE.U32 R8, R11, 0x800, R8 ;  /* 0x000008000b087825 */ /* 0x000fc600078e0008 */
[----:B------:R-:W-:-:S04]  /*0230*/  LEA R20, P2, R8, R2, 0x2 ;  /* 0x0000000208147211 */ /* 0x000fc800078410ff */
[----:B------:R-:W-:-:S05]  /*0240*/  LEA.HI.X R21, R8, R3, R9, 0x2, P2 ;  /* 0x0000000308157211 */ /* 0x000fca00010f1409 */
[----:B0-----:R-:W2:Y:S04]  /*0250*/  LDG.E R18, desc[UR6][R20.64+-0xe00e0] ;  /* 0xf1ff200614127981 */ /* 0x001ea8000c1e1900 */
[----:B------:R-:W3:Y:S04]  /*0260*/  LDG.E R19, desc[UR6][R20.64+-0xd00e0] ;  /* 0xf2ff200614137981 */ /* 0x000ee8000c1e1900 */
[----:B------:R-:W4:Y:S04]  /*0270*/  LDG.E R22, desc[UR6][R20.64+-0xe00d0] ;  /* 0xf1ff300614167981 */ /* 0x000f28000c1e1900 */
[----:B------:R-:W5:Y:S01]  /*0280*/  LDG.E R23, desc[UR6][R20.64+-0xd00d0] ;  /* 0xf2ff300614177981 */ /* 0x000f62000c1e1900 */
[----:B------:R-:W-:-:S04]  /*0290*/  LEA R16, P2, R8, R12, 0x2 ;  /* 0x0000000c08107211 */ /* 0x000fc800078410ff */
[----:B------:R-:W-:-:S05]  /*02a0*/  LEA.HI.X R17, R8, R0, R9, 0x2, P2 ;  /* 0x0000000008117211 */ /* 0x000fca00010f1409 */
[----:B------:R-:W5:Y:S04]  /*02b0*/  LDG.E R8, desc[UR6][R16.64+-0xe0] ;  /* 0xffff200610087981 */ /* 0x000f68000c1e1900 */
[----:B------:R-:W5:Y:S04]  /*02c0*/  LDG.E R9, desc[UR6][R16.64+0xff20] ;  /* 0x00ff200610097981 */ /* 0x000f68000c1e1900 */
[----:B------:R-:W5:Y:S04]  /*02d0*/  LDG.E R10, desc[UR6][R16.64+-0xd0] ;  /* 0xffff3006100a7981 */ /* 0x000f68000c1e1900 */
[----:B------:R-:W5:Y:S01]  /*02e0*/  LDG.E R11, desc[UR6][R16.64+0xff30] ;  /* 0x00ff3006100b7981 */ /* 0x000f62000c1e1900 */
[----:B------:R-:W-:Y:S05]  /*02f0*/  WARPSYNC.ALL ;  /* 0x0000000000007948 */ /* 0x000fea0003800000 */
[----:B--2---:R-:W-:Y:S04]  /*0300*/  MOVM.16.MT88 R18, R18 ;  /* 0x000000001212723a */ /* 0x004fe80000000000 */
[----:B---3--:R-:W0:Y:S04]  /*0310*/  MOVM.16.MT88 R19, R19 ;  /* 0x000000001313723a */ /* 0x008e280000000000 */
[----:B----4-:R-:W-:Y:S04]  /*0320*/  MOVM.16.MT88 R22, R22 ;  /* 0x000000001616723a */ /* 0x010fe80000000000 */
[----:B-----5:R-:W1:Y:S01]  /*0330*/  MOVM.16.MT88 R23, R23 ;  /* 0x000000001717723a */ /* 0x020e620000000000 */
[C---:B0-----:R-:W-:Y:S08]  /*0340*/  HMMA.16816.F16 R4, R8.reuse, R18, R4 ;  /* 0x000000120804723c */ /* 0x041ff00000000804 */
[----:B-1----:R-:W-:-:S15]  /*0350*/  HMMA.16816.F16 R6, R8, R22, R6 ;  /* 0x000000160806723c */ /* 0x002fde0000000806 */
[----:B------:R-:W-:-:S05]  /*0360*/  NOP ;  /* 0x0000000000007918 */ /* 0x000fca0000000000 */
.L_x_1:
[----:B------:R-:W-:Y:S05]  /*0370*/  @!P0 BRA `(.L_x_2) ;  /* 0x0000000000648947 */ /* 0x000fea0003800000 */
[----:B------:R-:W1:Y:S02]  /*0380*/  S2R R9, SR_LANEID ;  /* 0x0000000000097919 */ /* 0x000e640000000000 */
[----:B-1----:R-:W-:Y:S02]  /*0390*/  LOP3.LUT R8, R9, 0x3, RZ, 0xc0, !PT ;  /* 0x0000000309087812 */ /* 0x002fe400078ec0ff */
[----:B------:R-:W-:Y:S01]  /*03a0*/  SHF.R.U32.HI R11, RZ, 0x2, R9 ;  /* 0x00000002ff0b7819 */ /* 0x000fe20000011609 */
[----:B------:R-:W-:-:S04]  /*03b0*/  IMAD.MOV.U32 R9, RZ, RZ, RZ ;  /* 0x000000ffff097224 */ /* 0x000fc800078e00ff */
        /* <DEDUP_REMOVED lines=21> */
.L_x_2:
        /* <DEDUP_REMOVED lines=26> */
.L_x_3:
        /* <DEDUP_REMOVED lines=26> */
.L_x_4:
        /* <DEDUP_REMOVED lines=26> */
.L_x_5:
        /* <DEDUP_REMOVED lines=26> */
.L_x_6:
        /* <DEDUP_REMOVED lines=26> */
.L_x_7:
[----:B------:R-:W-:Y:S01]  /*0d30*/  VIADD R13, R13, 0x80 ;  /* 0x000000800d0d7836 */ /* 0x000fe20000000000 */
[----:B------:R-:W-:Y:S06]  /*0d40*/  @!P0 BRA `(.L_x_8) ;  /* 0x0000000000648947 */ /* 0x000fec0003800000 */
        /* <DEDUP_REMOVED lines=25> */
.L_x_8:
[----:B------:R-:W-:Y:S02]  /*0ee0*/  IADD3 R2, P2, PT, R2, 0x100100, RZ ;  /* 0x0010010002027810 */ /* 0x000fe40007f5e0ff */
[----:B------:R-:W-:-:S03]  /*0ef0*/  IADD3 R12, P3, PT, R12, 0x100, RZ ;  /* 0x000001000c0c7810 */ /* 0x000fc60007f7e0ff */
[----:B------:R-:W-:Y:S02]  /*0f00*/  IMAD.X R3, RZ, RZ, R3, P2 ;  /* 0x000000ffff037224 */ /* 0x000fe400010e0603 */
[----:B------:R-:W-:Y:S01]  /*0f10*/  IMAD.X R0, RZ, RZ, R0, P3 ;  /* 0x000000ffff007224 */ /* 0x000fe200018e0600 */
[----:B------:R-:W-:Y:S07]  /*0f20*/  @!P1 BRA `(.L_x_9) ;  /* 0xfffffff000a49947 */ /* 0x000fee000383ffff */
[----:B0-----:R-:W-:Y:S05]  /*0f30*/  BSYNC.RECONVERGENT B0 ;  /* 0x0000000000007941 */ /* 0x001fea0003800200 */
.L_x_0:
[----:B------:R-:W-:Y:S05]  /*0f40*/  @!P0 EXIT ;  /* 0x000000000000894d */ /* 0x000fea0003800000 */
[----:B------:R-:W0:Y:S01]  /*0f50*/  S2R R0, SR_LANEID ;  /* 0x0000000000007919 */ /* 0x000e220000000000 */
[----:B------:R-:W1:Y:S01]  /*0f60*/  LDC.64 R2, c[0x0][0x390] ;  /* 0x0000e400ff027b82 */ /* 0x000e620000000a00 */
[----:B------:R-:W-:Y:S01]  /*0f70*/  LOP3.LUT R14, R14, 0xffff0000, RZ, 0xc0, !PT ;  /* 0xffff00000e0e7812 */ /* 0x000fe200078ec0ff */
[----:B------:R-:W-:-:S04]  /*0f80*/  IMAD.MOV.U32 R9, RZ, RZ, RZ ;  /* 0x000000ffff097224 */ /* 0x000fc800078e00ff */
[----:B------:R-:W-:-:S04]  /*0f90*/  IMAD R15, R15, 0x10, R14 ;  /* 0x000000100f0f7824 */ /* 0x000fc800078e020e */
[----:B-1----:R-:W-:Y:S01]  /*0fa0*/  IMAD.WIDE.U32 R2, R15, 0x2, R2 ;  /* 0x000000020f027825 */ /* 0x002fe200078e0002 */
[----:B0-----:R-:W-:Y:S02]  /*0fb0*/  LOP3.LUT R8, R0, 0x3, RZ, 0xc0, !PT ;  /* 0x0000000300087812 */ /* 0x001fe400078ec0ff */
[----:B------:R-:W-:-:S05]  /*0fc0*/  SHF.R.U32.HI R11, RZ, 0x2, R0 ;  /* 0x00000002ff0b7819 */ /* 0x000fca0000011600 */
[----:B------:R-:W-:Y:S02]  /*0fd0*/  IMAD.WIDE.U32 R10, R11, 0x800, R8 ;  /* 0x000008000b0a7825 */ /* 0x000fe400078e0008 */
[----:B------:R-:W0:Y:S01]  /*0fe0*/  LDC.64 R8, c[0x0][0x398] ;  /* 0x0000e600ff087b82 */ /* 0x000e220000000a00 */
[----:B------:R-:W-:-:S04]  /*0ff0*/  LEA R2, P0, R10, R2, 0x2 ;  /* 0x000000020a027211 */ /* 0x000fc800078010ff */
[----:B------:R-:W-:-:S05]  /*1000*/  LEA.HI.X R3, R10, R3, R11, 0x2, P0 ;  /* 0x000000030a037211 */ /* 0x000fca00000f140b */
[----:B------:R-:W2:Y:S04]  /*1010*/  LDG.E R13, desc[UR6][R2.64] ;  /* 0x00000006020d7981 */ /* 0x000ea8000c1e1900 */
[----:B------:R-:W3:Y:S04]  /*1020*/  LDG.E R0, desc[UR6][R2.64+0x10000] ;  /* 0x0100000602007981 */ /* 0x000ee8000c1e1900 */
[----:B------:R-:W4:Y:S04]  /*1030*/  LDG.E R17, desc[UR6][R2.64+0x10] ;  /* 0x0000100602117981 */ /* 0x000f28000c1e1900 */
[----:B------:R-:W5:Y:S01]  /*1040*/  LDG.E R12, desc[UR6][R2.64+0x10010] ;  /* 0x01001006020c7981 */ /* 0x000f62000c1e1900 */
[----:B0-----:R-:W-:Y:S01]  /*1050*/  IMAD.WIDE.U32 R8, R15, 0x2, R8 ;  /* 0x000000020f087825 */ /* 0x001fe200078e0008 */
[----:B------:R-:W-:Y:S05]  /*1060*/  WARPSYNC.ALL ;  /* 0x0000000000007948 */ /* 0x000fea0003800000 */
[----:B------:R-:W-:-:S04]  /*1070*/  LEA R8, P0, R10, R8, 0x2 ;  /* 0x000000080a087211 */ /* 0x000fc800078010ff */
[----:B------:R-:W-:Y:S01]  /*1080*/  LEA.HI.X R9, R10, R9, R11, 0x2, P0 ;  /* 0x000000090a097211 */ /* 0x000fe200000f140b */
[----:B--2---:R-:W-:Y:S02]  /*1090*/  HADD2 R13, R4, R13 ;  /* 0x0000000d040d7230 */ /* 0x004fe40000000000 */
[----:B---3--:R-:W-:-:S03]  /*10a0*/  HADD2 R5, R5, R0 ;  /* 0x0000000005057230 */ /* 0x008fc60000000000 */
[----:B------:R-:W-:Y:S01]  /*10b0*/  STG.E desc[UR6][R8.64], R13 ;  /* 0x0000000d08007986 */ /* 0x000fe2000c101906 */
[----:B----4-:R-:W-:-:S03]  /*10c0*/  HADD2 R17, R6, R17 ;  /* 0x0000001106117230 */ /* 0x010fc60000000000 */
[----:B------:R-:W-:Y:S01]  /*10d0*/  STG.E desc[UR6][R8.64+0x10000], R5 ;  /* 0x0100000508007986 */ /* 0x000fe2000c101906 */
[----:B-----5:R-:W-:-:S03]  /*10e0*/  HADD2 R7, R7, R12 ;  /* 0x0000000c07077230 */ /* 0x020fc60000000000 */
[----:B------:R-:W-:Y:S04]  /*10f0*/  STG.E desc[UR6][R8.64+0x10], R17 ;  /* 0x0000101108007986 */ /* 0x000fe8000c101906 */
[----:B------:R-:W-:Y:S01]  /*1100*/  STG.E desc[UR6][R8.64+0x10010], R7 ;  /* 0x0100100708007986 */ /* 0x000fe2000c101906 */
[----:B------:R-:W-:Y:S05]  /*1110*/  EXIT ;  /* 0x000000000000794d */ /* 0x000fea0003800000 */
.L_x_10:
[----:B------:R-:W-:-:S00]  /*1120*/  BRA `(.L_x_10) ;  /* 0xfffffffc00fc7947 */ /* 0x000fc0000383ffff */
[----:B------:R-:W-:-:S00]  /*1130*/  NOP ;  /* 0x0000000000007918 */ /* 0x000fc00000000000 */
        /* <DEDUP_REMOVED lines=12> */
.L_x_11:


//--------------------- .nv.shared.reserved.0     --------------------------
	.section	.nv.shared.reserved.0,"aw",@nobits
	.weak		__nv_reservedSMEM_offset_0_alias
	.size		__nv_reservedSMEM_offset_0_alias, 0, 64
	.other		__nv_reservedSMEM_offset_0_alias,@"STO_CUDA_RESERVED_SHARED STV_DEFAULT"
__nv_reservedSMEM_offset_0_alias:
	.zero		0
	.zero		64


//--------------------- .nv.constant0._Z10fma_tensorP6__halfS0_S0_S0_ --------------------------
	.section	.nv.constant0._Z10fma_tensorP6__halfS0_S0_S0_,"a",@progbits
	.sectionflags	@""
	.align	4
.nv.constant0._Z10fma_tensorP6__halfS0_S0_S0_:
	.zero		928


//--------------------- SYMBOLS --------------------------

	.type		.nv.reservedSmem.offset0,@object
	.size		.nv.reservedSmem.offset0,0x4
